//
// Generated by NVIDIA NVVM Compiler
//
// Compiler Build ID: CL-36424714
// Cuda compilation tools, release 13.0, V13.0.88
// Based on NVVM 20.0.0
//

.version 9.0
.target sm_100
.address_size 64

	// .globl	_Z24cast_float_to_int_kernelPKfPii

.visible .entry _Z24cast_float_to_int_kernelPKfPii(
	.param .u64 .ptr .align 1 _Z24cast_float_to_int_kernelPKfPii_param_0,
	.param .u64 .ptr .align 1 _Z24cast_float_to_int_kernelPKfPii_param_1,
	.param .u32 _Z24cast_float_to_int_kernelPKfPii_param_2
)
{
	.reg .pred 	%p<2>;
	.reg .b32 	%r<7>;
	.reg .b32 	%f<2>;
	.reg .b64 	%rd<8>;

	ld.param.u64 	%rd1, [_Z24cast_float_to_int_kernelPKfPii_param_0];
	ld.param.u64 	%rd2, [_Z24cast_float_to_int_kernelPKfPii_param_1];
	ld.param.u32 	%r2, [_Z24cast_float_to_int_kernelPKfPii_param_2];
	mov.u32 	%r3, %ctaid.x;
	mov.u32 	%r4, %ntid.x;
	mov.u32 	%r5, %tid.x;
	mad.lo.s32 	%r1, %r3, %r4, %r5;
	setp.ge.s32 	%p1, %r1, %r2;
	@%p1 bra 	$L__BB0_2;
	cvta.to.global.u64 	%rd3, %rd1;
	cvta.to.global.u64 	%rd4, %rd2;
	mul.wide.s32 	%rd5, %r1, 4;
	add.s64 	%rd6, %rd3, %rd5;
	ld.global.f32 	%f1, [%rd6];
	cvt.rzi.s32.f32 	%r6, %f1;
	add.s64 	%rd7, %rd4, %rd5;
	st.global.u32 	[%rd7], %r6;
$L__BB0_2:
	ret;

}


// ===== COMPILED SASS (sm_100) =====

	.target	sm_100

	.elftype	@"ET_EXEC"


//--------------------- .note.nv.tkinfo           --------------------------
	.section	.note.nv.tkinfo,"",@"SHT_NOTE"
	.sectionflags	@"SHF_NOTE_NV_TKINFO"
	.tkinfo
        /*0018*/ 	.word	0x00000002
        /*0030*/ 	.string	""
        /*0030*/ 	.string	"ptxas"
        /*0030*/ 	.string	"Cuda compilation tools, release 13.0, V13.0.88"
        /*0030*/ 	.string	"Build cuda_13.0.r13.0/compiler.36424714_0"
        /*0030*/ 	.string	"-arch sm_100 -m 64 "



//--------------------- .note.nv.cuinfo           --------------------------
	.section	.note.nv.cuinfo,"",@"SHT_NOTE"
	.sectionflags	@"SHF_NOTE_NV_CUINFO"
        /*0018*/ 	.short	0x0002
        /*001a*/ 	.short	0x0064
        /*001c*/ 	.short	0x0082
	.zero		2


//--------------------- .nv.info                  --------------------------
	.section	.nv.info,"",@"SHT_CUDA_INFO"
	.align	4


	//----- nvinfo : EIATTR_REGCOUNT
	.align		4
        /*0000*/ 	.byte	0x04, 0x2f
        /*0002*/ 	.short	(.L_1 - .L_0)
	.align		4
.L_0:
        /*0004*/ 	.word	index@(_Z24cast_float_to_int_kernelPKfPii)
        /*0008*/ 	.word	0x0000000c


	//----- nvinfo : EIATTR_FRAME_SIZE
	.align		4
.L_1:
        /*000c*/ 	.byte	0x04, 0x11
        /*000e*/ 	.short	(.L_3 - .L_2)
	.align		4
.L_2:
        /*0010*/ 	.word	index@(_Z24cast_float_to_int_kernelPKfPii)
        /*0014*/ 	.word	0x00000000


	//----- nvinfo : EIATTR_MIN_STACK_SIZE
	.align		4
.L_3:
        /*0018*/ 	.byte	0x04, 0x12
        /*001a*/ 	.short	(.L_5 - .L_4)
	.align		4
.L_4:
        /*001c*/ 	.word	index@(_Z24cast_float_to_int_kernelPKfPii)
        /*0020*/ 	.word	0x00000000
.L_5:


//--------------------- .nv.compat                --------------------------
	.section	.nv.compat,"",@"SHT_CUDA_COMPAT_INFO"
	.align	4
        /*0000*/ 	.byte	0x02, 0x09, 0x00, 0x00, 0x02, 0x02, 0x01, 0x00, 0x02, 0x05, 0x05, 0x00, 0x03, 0x07, 0x01, 0x01
        /*0010*/ 	.byte	0x02, 0x03, 0x00, 0x00, 0x02, 0x06, 0x01, 0x00, 0x04, 0x0b, 0x08, 0x00, 0x09, 0x00, 0x00, 0x00
        /*0020*/ 	.byte	0x00, 0x00, 0x00, 0x00


//--------------------- .nv.info._Z24cast_float_to_int_kernelPKfPii --------------------------
	.section	.nv.info._Z24cast_float_to_int_kernelPKfPii,"",@"SHT_CUDA_INFO"
	.sectionflags	@""
	.align	4


	//----- nvinfo : EIATTR_CUDA_API_VERSION
	.align		4
        /*0000*/ 	.byte	0x04, 0x37
        /*0002*/ 	.short	(.L_7 - .L_6)
.L_6:
        /*0004*/ 	.word	0x00000082


	//----- nvinfo : EIATTR_KPARAM_INFO
	.align		4
.L_7:
        /*0008*/ 	.byte	0x04, 0x17
        /*000a*/ 	.short	(.L_9 - .L_8)
.L_8:
        /*000c*/ 	.word	0x00000000
        /*0010*/ 	.short	0x0002
        /*0012*/ 	.short	0x0010
        /*0014*/ 	.byte	0x00, 0xf0, 0x11, 0x00


	//----- nvinfo : EIATTR_KPARAM_INFO
	.align		4
.L_9:
        /*0018*/ 	.byte	0x04, 0x17
        /*001a*/ 	.short	(.L_11 - .L_10)
.L_10:
        /*001c*/ 	.word	0x00000000
        /*0020*/ 	.short	0x0001
        /*0022*/ 	.short	0x0008
        /*0024*/ 	.byte	0x00, 0xf5, 0x21, 0x00


	//----- nvinfo : EIATTR_KPARAM_INFO
	.align		4
.L_11:
        /*0028*/ 	.byte	0x04, 0x17
        /*002a*/ 	.short	(.L_13 - .L_12)
.L_12:
        /*002c*/ 	.word	0x00000000
        /*0030*/ 	.short	0x0000
        /*0032*/ 	.short	0x0000
        /*0034*/ 	.byte	0x00, 0xf5, 0x21, 0x00


	//----- nvinfo : EIATTR_SPARSE_MMA_MASK
	.align		4
.L_13:
        /*0038*/ 	.byte	0x03, 0x50
        /*003a*/ 	.short	0x0000


	//----- nvinfo : EIATTR_MAXREG_COUNT
	.align		4
        /*003c*/ 	.byte	0x03, 0x1b
        /*003e*/ 	.short	0x00ff


	//----- nvinfo : EIATTR_MERCURY_ISA_VERSION
	.align		4
        /*0040*/ 	.byte	0x03, 0x5f
        /*0042*/ 	.short	0x0101


	//----- nvinfo : EIATTR_VRC_CTA_INIT_COUNT
	.align		4
        /*0044*/ 	.byte	0x02, 0x4a
	.zero		1
	.zero		1


	//----- nvinfo : EIATTR_EXIT_INSTR_OFFSETS
	.align		4
        /*0048*/ 	.byte	0x04, 0x1c
        /*004a*/ 	.short	(.L_15 - .L_14)


	//   ....[0]....
.L_14:
        /*004c*/ 	.word	0x00000070


	//   ....[1]....
        /*0050*/ 	.word	0x00000100


	//----- nvinfo : EIATTR_CBANK_PARAM_SIZE
	.align		4
.L_15:
        /*0054*/ 	.byte	0x03, 0x19
        /*0056*/ 	.short	0x0014


	//----- nvinfo : EIATTR_PARAM_CBANK
	.align		4
        /*0058*/ 	.byte	0x04, 0x0a
        /*005a*/ 	.short	(.L_17 - .L_16)
	.align		4
.L_16:
        /*005c*/ 	.word	index@(.nv.constant0._Z24cast_float_to_int_kernelPKfPii)
        /*0060*/ 	.short	0x0380
        /*0062*/ 	.short	0x0014


	//----- nvinfo : EIATTR_SW_WAR
	.align		4
.L_17:
        /*0064*/ 	.byte	0x04, 0x36
        /*0066*/ 	.short	(.L_19 - .L_18)
.L_18:
        /*0068*/ 	.word	0x00000008
.L_19:


//--------------------- .nv.callgraph             --------------------------
	.section	.nv.callgraph,"",@"SHT_CUDA_CALLGRAPH"
	.align	4
	.sectionentsize	8
	.align		4
        /*0000*/ 	.word	0x00000000
	.align		4
        /*0004*/ 	.word	0xffffffff
	.align		4
        /*0008*/ 	.word	0x00000000
	.align		4
        /*000c*/ 	.word	0xfffffffe
	.align		4
        /*0010*/ 	.word	0x00000000
	.align		4
        /*0014*/ 	.word	0xfffffffd
	.align		4
        /*0018*/ 	.word	0x00000000
	.align		4
        /*001c*/ 	.word	0xfffffffc


//--------------------- .text._Z24cast_float_to_int_kernelPKfPii --------------------------
	.section	.text._Z24cast_float_to_int_kernelPKfPii,"ax",@progbits
	.align	128
        .global         _Z24cast_float_to_int_kernelPKfPii
        .type           _Z24cast_float_to_int_kernelPKfPii,@function
        .size           _Z24cast_float_to_int_kernelPKfPii,(.L_x_1 - _Z24cast_float_to_int_kernelPKfPii)
        .other          _Z24cast_float_to_int_kernelPKfPii,@"STO_CUDA_ENTRY STV_DEFAULT"
_Z24cast_float_to_int_kernelPKfPii:
.text._Z24cast_float_to_int_kernelPKfPii:
[----:B------:R-:W-:Y:S01]  /*0000*/  LDC R1, c[0x0][0x37c] ;  /* 0x0000df00ff017b82 */ /* 0x000fe20000000800 */
[----:B------:R-:W0:Y:S07]  /*0010*/  S2R R0, SR_TID.X ;  /* 0x0000000000007919 */ /* 0x000e2e0000002100 */
[----:B------:R-:W0:Y:S01]  /*0020*/  S2UR UR4, SR_CTAID.X ;  /* 0x00000000000479c3 */ /* 0x000e220000002500 */
[----:B------:R-:W1:Y:S07]  /*0030*/  LDCU UR5, c[0x0][0x390] ;  /* 0x00007200ff0577ac */ /* 0x000e6e0008000800 */
[----:B------:R-:W0:Y:S02]  /*0040*/  LDC R7, c[0x0][0x360] ;  /* 0x0000d800ff077b82 */ /* 0x000e240000000800 */
[----:B0-----:R-:W-:-:S05]  /*0050*/  IMAD R7, R7, UR4, R0 ;  /* 0x0000000407077c24 */ /* 0x001fca000f8e0200 */
[----:B-1----:R-:W-:-:S13]  /*0060*/  ISETP.GE.AND P0, PT, R7, UR5, PT ;  /* 0x0000000507007c0c */ /* 0x002fda000bf06270 */
[----:B------:R-:W-:Y:S05]  /*0070*/  @P0 EXIT ;  /* 0x000000000000094d */ /* 0x000fea0003800000 */
[----:B------:R-:W0:Y:S01]  /*0080*/  LDC.64 R2, c[0x0][0x380] ;  /* 0x0000e000ff027b82 */ /* 0x000e220000000a00 */
[----:B------:R-:W1:Y:S07]  /*0090*/  LDCU.64 UR4, c[0x0][0x358] ;  /* 0x00006b00ff0477ac */ /* 0x000e6e0008000a00 */
[----:B------:R-:W2:Y:S01]  /*00a0*/  LDC.64 R4, c[0x0][0x388] ;  /* 0x0000e200ff047b82 */ /* 0x000ea20000000a00 */
[----:B0-----:R-:W-:-:S06]  /*00b0*/  IMAD.WIDE R2, R7, 0x4, R2 ;  /* 0x0000000407027825 */ /* 0x001fcc00078e0202 */
[----:B-1----:R-:W3:Y:S01]  /*00c0*/  LDG.E R2, desc[UR4][R2.64] ;  /* 0x0000000402027981 */ /* 0x002ee2000c1e1900 */
[----:B--2---:R-:W-:Y:S01]  /*00d0*/  IMAD.WIDE R4, R7, 0x4, R4 ;  /* 0x0000000407047825 */ /* 0x004fe200078e0204 */
[----:B---3--:R-:W0:Y:S04]  /*00e0*/  F2I.TRUNC.NTZ R9, R2 ;  /* 0x0000000200097305 */ /* 0x008e28000020f100 */
[----:B0-----:R-:W-:Y:S01]  /*00f0*/  STG.E desc[UR4][R4.64], R9 ;  /* 0x0000000904007986 */ /* 0x001fe2000c101904 */
[----:B------:R-:W-:Y:S05]  /*0100*/  EXIT ;  /* 0x000000000000794d */ /* 0x000fea0003800000 */
.L_x_0:
[----:B------:R-:W-:-:S00]  /*0110*/  BRA `(.L_x_0) ;  /* 0xfffffffc00fc7947 */ /* 0x000fc0000383ffff */
[----:B------:R-:W-:-:S00]  /*0120*/  NOP ;  /* 0x0000000000007918 */ /* 0x000fc00000000000 */
        /* <DEDUP_REMOVED lines=13> */
.L_x_1:


//--------------------- .nv.shared.reserved.0     --------------------------
	.section	.nv.shared.reserved.0,"aw",@nobits
	.weak		__nv_reservedSMEM_offset_0_alias
	.size		__nv_reservedSMEM_offset_0_alias, 0, 64
	.other		__nv_reservedSMEM_offset_0_alias,@"STO_CUDA_RESERVED_SHARED STV_DEFAULT"
__nv_reservedSMEM_offset_0_alias:
	.zero		0
	.zero		64


//--------------------- .nv.constant0._Z24cast_float_to_int_kernelPKfPii --------------------------
	.section	.nv.constant0._Z24cast_float_to_int_kernelPKfPii,"a",@progbits
	.sectionflags	@""
	.align	4
.nv.constant0._Z24cast_float_to_int_kernelPKfPii:
	.zero		916


//--------------------- SYMBOLS --------------------------

	.type		.nv.reservedSmem.offset0,@object
	.size		.nv.reservedSmem.offset0,0x4
